	.headerflags	@"EF_CUDA_TEXMODE_UNIFIED EF_CUDA_64BIT_ADDRESS EF_CUDA_ACCELERATORS EF_CUDA_SM90 EF_CUDA_VIRTUAL_SM(EF_CUDA_SM90)"
	.elftype	@"ET_EXEC"


//--------------------- .nv.info                  --------------------------
	.section	.nv.info,"",@"SHT_CUDA_INFO"
	.align	4


	//----- nvinfo : EIATTR_REGCOUNT
	.align		4
        /*0000*/ 	.byte	0x04, 0x2f
        /*0002*/ 	.short	(.L_1 - .L_0)
	.align		4
.L_0:
        /*0004*/ 	.word	index@(triton_poi_fused_convolution_8)
        /*0008*/ 	.word	0x0000000c


	//----- nvinfo : EIATTR_MIN_STACK_SIZE
	.align		4
.L_1:
        /*000c*/ 	.byte	0x04, 0x12
        /*000e*/ 	.short	(.L_3 - .L_2)
	.align		4
.L_2:
        /*0010*/ 	.word	index@(triton_poi_fused_convolution_8)
        /*0014*/ 	.word	0x00000000


	//----- nvinfo : EIATTR_FRAME_SIZE
	.align		4
.L_3:
        /*0018*/ 	.byte	0x04, 0x11
        /*001a*/ 	.short	(.L_5 - .L_4)
	.align		4
.L_4:
        /*001c*/ 	.word	index@(triton_poi_fused_convolution_8)
        /*0020*/ 	.word	0x00000000


	//----- nvinfo : EIATTR_MIN_STACK_SIZE
	.align		4
.L_5:
        /*0024*/ 	.byte	0x04, 0x12
        /*0026*/ 	.short	(.L_7 - .L_6)
	.align		4
.L_6:
        /*0028*/ 	.word	index@(triton_poi_fused_convolution_8)
        /*002c*/ 	.word	0x00000000
.L_7:


//--------------------- .nv.info.triton_poi_fused_convolution_8 --------------------------
	.section	.nv.info.triton_poi_fused_convolution_8,"",@"SHT_CUDA_INFO"
	.sectionflags	@""
	.align	4


	//----- nvinfo : EIATTR_CUDA_API_VERSION
	.align		4
        /*0000*/ 	.byte	0x04, 0x37
        /*0002*/ 	.short	(.L_9 - .L_8)
.L_8:
        /*0004*/ 	.word	0x0000007c


	//----- nvinfo : EIATTR_KPARAM_INFO
	.align		4
.L_9:
        /*0008*/ 	.byte	0x04, 0x17
        /*000a*/ 	.short	(.L_11 - .L_10)
.L_10:
        /*000c*/ 	.word	0x00000000
        /*0010*/ 	.short	0x0002
        /*0012*/ 	.short	0x0010
        /*0014*/ 	.byte	0x00, 0xf0, 0x11, 0x00


	//----- nvinfo : EIATTR_KPARAM_INFO
	.align		4
.L_11:
        /*0018*/ 	.byte	0x04, 0x17
        /*001a*/ 	.short	(.L_13 - .L_12)
.L_12:
        /*001c*/ 	.word	0x00000000
        /*0020*/ 	.short	0x0001
        /*0022*/ 	.short	0x0008
        /*0024*/ 	.byte	0x00, 0xf4, 0x21, 0x00


	//----- nvinfo : EIATTR_KPARAM_INFO
	.align		4
.L_13:
        /*0028*/ 	.byte	0x04, 0x17
        /*002a*/ 	.short	(.L_15 - .L_14)
.L_14:
        /*002c*/ 	.word	0x00000000
        /*0030*/ 	.short	0x0000
        /*0032*/ 	.short	0x0000
        /*0034*/ 	.byte	0x00, 0xf4, 0x21, 0x00


	//----- nvinfo : EIATTR_SPARSE_MMA_MASK
	.align		4
.L_15:
        /*0038*/ 	.byte	0x03, 0x50
        /*003a*/ 	.short	0x0000


	//----- nvinfo : EIATTR_MAXREG_COUNT
	.align		4
        /*003c*/ 	.byte	0x03, 0x1b
        /*003e*/ 	.short	0x00ff


	//----- nvinfo : EIATTR_EXIT_INSTR_OFFSETS
	.align		4
        /*0040*/ 	.byte	0x04, 0x1c
        /*0042*/ 	.short	(.L_17 - .L_16)


	//   ....[0]....
.L_16:
        /*0044*/ 	.word	0x00000180


	//   ....[1]....
        /*0048*/ 	.word	0x000001a0


	//----- nvinfo : EIATTR_REQNTID
	.align		4
.L_17:
        /*004c*/ 	.byte	0x04, 0x10
        /*004e*/ 	.short	(.L_19 - .L_18)
.L_18:
        /*0050*/ 	.word	0x00000080
        /*0054*/ 	.word	0x00000001
        /*0058*/ 	.word	0x00000001


	//----- nvinfo : EIATTR_CBANK_PARAM_SIZE
	.align		4
.L_19:
        /*005c*/ 	.byte	0x03, 0x19
        /*005e*/ 	.short	0x0014


	//----- nvinfo : EIATTR_PARAM_CBANK
	.align		4
        /*0060*/ 	.byte	0x04, 0x0a
        /*0062*/ 	.short	(.L_21 - .L_20)
	.align		4
.L_20:
        /*0064*/ 	.word	index@(.nv.constant0.triton_poi_fused_convolution_8)
        /*0068*/ 	.short	0x0210
        /*006a*/ 	.short	0x0014


	//----- nvinfo : EIATTR_SW_WAR
	.align		4
.L_21:
        /*006c*/ 	.byte	0x04, 0x36
        /*006e*/ 	.short	(.L_23 - .L_22)
.L_22:
        /*0070*/ 	.word	0x00000008
.L_23:


//--------------------- .nv.callgraph             --------------------------
	.section	.nv.callgraph,"",@"SHT_CUDA_CALLGRAPH"
	.align	4
	.sectionentsize	8
	.align		4
        /*0000*/ 	.word	0x00000000
	.align		4
        /*0004*/ 	.word	0xffffffff
	.align		4
        /*0008*/ 	.word	0x00000000
	.align		4
        /*000c*/ 	.word	0xfffffffe
	.align		4
        /*0010*/ 	.word	0x00000000
	.align		4
        /*0014*/ 	.word	0xfffffffd
	.align		4
        /*0018*/ 	.word	0x00000000
	.align		4
        /*001c*/ 	.word	0xfffffffc


//--------------------- .text.triton_poi_fused_convolution_8 --------------------------
	.section	.text.triton_poi_fused_convolution_8,"ax",@progbits
	.align	128
        .global         triton_poi_fused_convolution_8
        .type           triton_poi_fused_convolution_8,@function
        .size           triton_poi_fused_convolution_8,(.L_x_1 - triton_poi_fused_convolution_8)
        .other          triton_poi_fused_convolution_8,@"STO_CUDA_ENTRY STV_DEFAULT"
triton_poi_fused_convolution_8:
.text.triton_poi_fused_convolution_8:
[----:B------:R-:W0:Y:S02]  /*0000*/  LDC R1, c[0x0][0x28] ;  /* 0x00000a00ff017b82 */ /* 0x000e240000000800 */
[----:B------:R-:W1:Y:S01]  /*0010*/  S2R R0, SR_TID.X ;  /* 0x0000000000007919 */ /* 0x000e620000002100 */
[----:B------:R-:W2:Y:S01]  /*0020*/  LDC.64 R4, c[0x0][0x218] ;  /* 0x00008600ff047b82 */ /* 0x000ea20000000a00 */
[----:B------:R-:W-:Y:S01]  /*0030*/  ULDC.64 UR4, c[0x0][0x208] ;  /* 0x0000820000047ab9 */ /* 0x000fe20000000a00 */
[----:B------:R-:W3:Y:S01]  /*0040*/  S2R R7, SR_CTAID.X ;  /* 0x0000000000077919 */ /* 0x000ee20000002500 */
[----:B-1----:R-:W-:Y:S02]  /*0050*/  LOP3.LUT R0, R0, 0x7f, RZ, 0xc0, !PT ;  /* 0x0000007f00007812 */ /* 0x002fe400078ec0ff */
[----:B---3--:R-:W-:-:S03]  /*0060*/  SHF.R.S32.HI R2, RZ, 0x18, R7 ;  /* 0x00000018ff027819 */ /* 0x008fc60000011407 */
[----:B------:R-:W-:Y:S01]  /*0070*/  IMAD R7, R7, 0x80, R0 ;  /* 0x0000008007077824 */ /* 0x000fe200078e0200 */
[----:B------:R-:W-:Y:S02]  /*0080*/  SGXT R0, R2, 0x1 ;  /* 0x000000010200781a */ /* 0x000fe40000000200 */
[----:B------:R-:W1:Y:S02]  /*0090*/  LDC.64 R2, c[0x0][0x210] ;  /* 0x00008400ff027b82 */ /* 0x000e640000000a00 */
[----:B------:R-:W-:Y:S02]  /*00a0*/  ISETP.GE.AND P0, PT, R7, 0xc00, PT ;  /* 0x00000c000700780c */ /* 0x000fe40003f06270 */
[----:B------:R-:W-:-:S04]  /*00b0*/  LEA.HI R0, R0, R7, RZ, 0x6 ;  /* 0x0000000700007211 */ /* 0x000fc800078f30ff */
[----:B------:R-:W-:-:S05]  /*00c0*/  SHF.R.S32.HI R0, RZ, 0x6, R0 ;  /* 0x00000006ff007819 */ /* 0x000fca0000011400 */
[----:B------:R-:W-:-:S05]  /*00d0*/  IMAD.HI R6, R0, 0x2aaaaaab, RZ ;  /* 0x2aaaaaab00067827 */ /* 0x000fca00078e02ff */
[----:B------:R-:W-:-:S04]  /*00e0*/  SHF.R.U32.HI R9, RZ, 0x1, R6 ;  /* 0x00000001ff097819 */ /* 0x000fc80000011606 */
[----:B------:R-:W-:Y:S01]  /*00f0*/  LEA.HI R9, R6, R9, RZ, 0x1 ;  /* 0x0000000906097211 */ /* 0x000fe200078f08ff */
[----:B-1----:R-:W-:-:S04]  /*0100*/  IMAD.WIDE R2, R7, 0x4, R2 ;  /* 0x0000000407027825 */ /* 0x002fc800078e0202 */
[----:B------:R-:W-:Y:S02]  /*0110*/  IMAD R9, R9, -0xc, R0 ;  /* 0xfffffff409097824 */ /* 0x000fe400078e0200 */
[----:B------:R-:W-:Y:S02]  /*0120*/  IMAD.MOV.U32 R0, RZ, RZ, RZ ;  /* 0x000000ffff007224 */ /* 0x000fe400078e00ff */
[----:B------:R-:W-:Y:S02]  /*0130*/  IMAD.MOV.U32 R7, RZ, RZ, RZ ;  /* 0x000000ffff077224 */ /* 0x000fe400078e00ff */
[----:B--2---:R-:W-:Y:S02]  /*0140*/  IMAD.WIDE R4, R9, 0x4, R4 ;  /* 0x0000000409047825 */ /* 0x004fe400078e0204 */
[----:B------:R-:W2:Y:S04]  /*0150*/  @!P0 LDG.E R0, desc[UR4][R2.64] ;  /* 0x0000000402008981 */ /* 0x000ea8000c1e1900 */
[----:B------:R-:W2:Y:S02]  /*0160*/  @!P0 LDG.E.EL R7, desc[UR4][R4.64] ;  /* 0x0000000404078981 */ /* 0x000ea4000c2e1900 */
[----:B--2---:R-:W-:Y:S01]  /*0170*/  FADD R7, R7, R0 ;  /* 0x0000000007077221 */ /* 0x004fe20000000000 */
[----:B------:R-:W-:Y:S06]  /*0180*/  @P0 EXIT ;  /* 0x000000000000094d */ /* 0x000fec0003800000 */
[----:B------:R-:W-:Y:S01]  /*0190*/  STG.E desc[UR4][R2.64], R7 ;  /* 0x0000000702007986 */ /* 0x000fe2000c101904 */
[----:B------:R-:W-:Y:S05]  /*01a0*/  EXIT ;  /* 0x000000000000794d */ /* 0x000fea0003800000 */
.L_x_0:
[----:B------:R-:W-:-:S00]  /*01b0*/  BRA `(.L_x_0) ;  /* 0xfffffffc00fc7947 */ /* 0x000fc0000383ffff */
[----:B------:R-:W-:-:S00]  /*01c0*/  NOP ;  /* 0x0000000000007918 */ /* 0x000fc00000000000 */
        /* <DEDUP_REMOVED lines=11> */
.L_x_1:


//--------------------- .nv.constant0.triton_poi_fused_convolution_8 --------------------------
	.section	.nv.constant0.triton_poi_fused_convolution_8,"a",@progbits
	.sectionflags	@""
	.align	4
.nv.constant0.triton_poi_fused_convolution_8:
	.zero		548
